//
// Generated by NVIDIA NVVM Compiler
//
// Compiler Build ID: CL-36424714
// Cuda compilation tools, release 13.0, V13.0.88
// Based on NVVM 20.0.0
//

.version 9.0
.target sm_100
.address_size 64

	// .globl	_Z28matrix_multiplication_kernelPKfS0_Pfiii
// _ZZ28matrix_multiplication_kernelPKfS0_PfiiiE8matrix_a has been demoted
// _ZZ28matrix_multiplication_kernelPKfS0_PfiiiE8matrix_b has been demoted

.visible .entry _Z28matrix_multiplication_kernelPKfS0_Pfiii(
	.param .u64 .ptr .align 1 _Z28matrix_multiplication_kernelPKfS0_Pfiii_param_0,
	.param .u64 .ptr .align 1 _Z28matrix_multiplication_kernelPKfS0_Pfiii_param_1,
	.param .u64 .ptr .align 1 _Z28matrix_multiplication_kernelPKfS0_Pfiii_param_2,
	.param .u32 _Z28matrix_multiplication_kernelPKfS0_Pfiii_param_3,
	.param .u32 _Z28matrix_multiplication_kernelPKfS0_Pfiii_param_4,
	.param .u32 _Z28matrix_multiplication_kernelPKfS0_Pfiii_param_5
)
{
	.reg .pred 	%p<12>;
	.reg .b32 	%r<42>;
	.reg .b32 	%f<63>;
	.reg .b64 	%rd<13>;
	// demoted variable
	.shared .align 4 .b8 _ZZ28matrix_multiplication_kernelPKfS0_PfiiiE8matrix_a[1024];
	// demoted variable
	.shared .align 4 .b8 _ZZ28matrix_multiplication_kernelPKfS0_PfiiiE8matrix_b[1024];
	ld.param.u64 	%rd4, [_Z28matrix_multiplication_kernelPKfS0_Pfiii_param_0];
	ld.param.u64 	%rd5, [_Z28matrix_multiplication_kernelPKfS0_Pfiii_param_1];
	ld.param.u64 	%rd6, [_Z28matrix_multiplication_kernelPKfS0_Pfiii_param_2];
	ld.param.u32 	%r23, [_Z28matrix_multiplication_kernelPKfS0_Pfiii_param_3];
	ld.param.u32 	%r24, [_Z28matrix_multiplication_kernelPKfS0_Pfiii_param_4];
	ld.param.u32 	%r25, [_Z28matrix_multiplication_kernelPKfS0_Pfiii_param_5];
	mov.u32 	%r26, %ctaid.x;
	mov.u32 	%r27, %ntid.x;
	mov.u32 	%r37, %tid.x;
	mad.lo.s32 	%r2, %r26, %r27, %r37;
	mov.u32 	%r28, %ctaid.y;
	mov.u32 	%r29, %ntid.y;
	mov.u32 	%r39, %tid.y;
	mad.lo.s32 	%r4, %r28, %r29, %r39;
	setp.lt.s32 	%p1, %r24, 1;
	mov.f32 	%f62, 0f00000000;
	@%p1 bra 	$L__BB0_7;
	add.s32 	%r30, %r24, 15;
	shr.u32 	%r31, %r30, 4;
	shl.b32 	%r32, %r39, 6;
	mov.u32 	%r33, _ZZ28matrix_multiplication_kernelPKfS0_PfiiiE8matrix_a;
	add.s32 	%r5, %r33, %r32;
	shl.b32 	%r34, %r37, 2;
	add.s32 	%r6, %r5, %r34;
	mov.u32 	%r35, _ZZ28matrix_multiplication_kernelPKfS0_PfiiiE8matrix_b;
	add.s32 	%r8, %r35, %r34;
	add.s32 	%r7, %r8, %r32;
	neg.s32 	%r41, %r31;
	mad.lo.s32 	%r40, %r39, %r25, %r2;
	shl.b32 	%r11, %r25, 4;
	mad.lo.s32 	%r38, %r24, %r4, %r37;
	cvta.to.global.u64 	%rd1, %rd4;
	cvta.to.global.u64 	%rd2, %rd5;
	mov.f32 	%f62, 0f00000000;
$L__BB0_2:
	setp.ge.s32 	%p2, %r4, %r23;
	mul.wide.s32 	%rd7, %r38, 4;
	add.s64 	%rd3, %rd1, %rd7;
	setp.ge.s32 	%p3, %r37, %r24;
	mov.f32 	%f60, 0f00000000;
	or.pred  	%p4, %p2, %p3;
	@%p4 bra 	$L__BB0_4;
	ld.global.f32 	%f60, [%rd3];
$L__BB0_4:
	setp.ge.s32 	%p5, %r2, %r25;
	st.shared.f32 	[%r6], %f60;
	setp.ge.s32 	%p6, %r39, %r24;
	mov.f32 	%f61, 0f00000000;
	or.pred  	%p7, %p5, %p6;
	@%p7 bra 	$L__BB0_6;
	mul.wide.s32 	%rd8, %r40, 4;
	add.s64 	%rd9, %rd2, %rd8;
	ld.global.f32 	%f61, [%rd9];
$L__BB0_6:
	st.shared.f32 	[%r7], %f61;
	bar.sync 	0;
	ld.shared.f32 	%f12, [%r5];
	ld.shared.f32 	%f13, [%r8];
	fma.rn.f32 	%f14, %f12, %f13, %f62;
	ld.shared.f32 	%f15, [%r5+4];
	ld.shared.f32 	%f16, [%r8+64];
	fma.rn.f32 	%f17, %f15, %f16, %f14;
	ld.shared.f32 	%f18, [%r5+8];
	ld.shared.f32 	%f19, [%r8+128];
	fma.rn.f32 	%f20, %f18, %f19, %f17;
	ld.shared.f32 	%f21, [%r5+12];
	ld.shared.f32 	%f22, [%r8+192];
	fma.rn.f32 	%f23, %f21, %f22, %f20;
	ld.shared.f32 	%f24, [%r5+16];
	ld.shared.f32 	%f25, [%r8+256];
	fma.rn.f32 	%f26, %f24, %f25, %f23;
	ld.shared.f32 	%f27, [%r5+20];
	ld.shared.f32 	%f28, [%r8+320];
	fma.rn.f32 	%f29, %f27, %f28, %f26;
	ld.shared.f32 	%f30, [%r5+24];
	ld.shared.f32 	%f31, [%r8+384];
	fma.rn.f32 	%f32, %f30, %f31, %f29;
	ld.shared.f32 	%f33, [%r5+28];
	ld.shared.f32 	%f34, [%r8+448];
	fma.rn.f32 	%f35, %f33, %f34, %f32;
	ld.shared.f32 	%f36, [%r5+32];
	ld.shared.f32 	%f37, [%r8+512];
	fma.rn.f32 	%f38, %f36, %f37, %f35;
	ld.shared.f32 	%f39, [%r5+36];
	ld.shared.f32 	%f40, [%r8+576];
	fma.rn.f32 	%f41, %f39, %f40, %f38;
	ld.shared.f32 	%f42, [%r5+40];
	ld.shared.f32 	%f43, [%r8+640];
	fma.rn.f32 	%f44, %f42, %f43, %f41;
	ld.shared.f32 	%f45, [%r5+44];
	ld.shared.f32 	%f46, [%r8+704];
	fma.rn.f32 	%f47, %f45, %f46, %f44;
	ld.shared.f32 	%f48, [%r5+48];
	ld.shared.f32 	%f49, [%r8+768];
	fma.rn.f32 	%f50, %f48, %f49, %f47;
	ld.shared.f32 	%f51, [%r5+52];
	ld.shared.f32 	%f52, [%r8+832];
	fma.rn.f32 	%f53, %f51, %f52, %f50;
	ld.shared.f32 	%f54, [%r5+56];
	ld.shared.f32 	%f55, [%r8+896];
	fma.rn.f32 	%f56, %f54, %f55, %f53;
	ld.shared.f32 	%f57, [%r5+60];
	ld.shared.f32 	%f58, [%r8+960];
	fma.rn.f32 	%f62, %f57, %f58, %f56;
	bar.sync 	0;
	add.s32 	%r41, %r41, 1;
	setp.ne.s32 	%p8, %r41, 0;
	add.s32 	%r40, %r40, %r11;
	add.s32 	%r39, %r39, 16;
	add.s32 	%r38, %r38, 16;
	add.s32 	%r37, %r37, 16;
	@%p8 bra 	$L__BB0_2;
$L__BB0_7:
	setp.ge.s32 	%p9, %r4, %r23;
	setp.ge.s32 	%p10, %r2, %r25;
	or.pred  	%p11, %p9, %p10;
	@%p11 bra 	$L__BB0_9;
	mad.lo.s32 	%r36, %r25, %r4, %r2;
	cvta.to.global.u64 	%rd10, %rd6;
	mul.wide.s32 	%rd11, %r36, 4;
	add.s64 	%rd12, %rd10, %rd11;
	st.global.f32 	[%rd12], %f62;
$L__BB0_9:
	ret;

}


// ===== COMPILED SASS (sm_100) =====

	.target	sm_100

	.elftype	@"ET_EXEC"


//--------------------- .note.nv.tkinfo           --------------------------
	.section	.note.nv.tkinfo,"",@"SHT_NOTE"
	.sectionflags	@"SHF_NOTE_NV_TKINFO"
	.tkinfo
        /*0018*/ 	.word	0x00000002
        /*0030*/ 	.string	""
        /*0030*/ 	.string	"ptxas"
        /*0030*/ 	.string	"Cuda compilation tools, release 13.0, V13.0.88"
        /*0030*/ 	.string	"Build cuda_13.0.r13.0/compiler.36424714_0"
        /*0030*/ 	.string	"-arch sm_100 -m 64 "



//--------------------- .note.nv.cuinfo           --------------------------
	.section	.note.nv.cuinfo,"",@"SHT_NOTE"
	.sectionflags	@"SHF_NOTE_NV_CUINFO"
        /*0018*/ 	.short	0x0002
        /*001a*/ 	.short	0x0064
        /*001c*/ 	.short	0x0082
	.zero		2


//--------------------- .nv.info                  --------------------------
	.section	.nv.info,"",@"SHT_CUDA_INFO"
	.align	4


	//----- nvinfo : EIATTR_REGCOUNT
	.align		4
        /*0000*/ 	.byte	0x04, 0x2f
        /*0002*/ 	.short	(.L_1 - .L_0)
	.align		4
.L_0:
        /*0004*/ 	.word	index@(_Z28matrix_multiplication_kernelPKfS0_Pfiii)
        /*0008*/ 	.word	0x00000020


	//----- nvinfo : EIATTR_FRAME_SIZE
	.align		4
.L_1:
        /*000c*/ 	.byte	0x04, 0x11
        /*000e*/ 	.short	(.L_3 - .L_2)
	.align		4
.L_2:
        /*0010*/ 	.word	index@(_Z28matrix_multiplication_kernelPKfS0_Pfiii)
        /*0014*/ 	.word	0x00000000


	//----- nvinfo : EIATTR_MIN_STACK_SIZE
	.align		4
.L_3:
        /*0018*/ 	.byte	0x04, 0x12
        /*001a*/ 	.short	(.L_5 - .L_4)
	.align		4
.L_4:
        /*001c*/ 	.word	index@(_Z28matrix_multiplication_kernelPKfS0_Pfiii)
        /*0020*/ 	.word	0x00000000
.L_5:


//--------------------- .nv.compat                --------------------------
	.section	.nv.compat,"",@"SHT_CUDA_COMPAT_INFO"
	.align	4
        /*0000*/ 	.byte	0x02, 0x09, 0x00, 0x00, 0x02, 0x02, 0x01, 0x00, 0x02, 0x05, 0x05, 0x00, 0x03, 0x07, 0x01, 0x01
        /*0010*/ 	.byte	0x02, 0x03, 0x00, 0x00, 0x02, 0x06, 0x01, 0x00, 0x04, 0x0b, 0x08, 0x00, 0x09, 0x00, 0x00, 0x00
        /*0020*/ 	.byte	0x00, 0x00, 0x00, 0x00


//--------------------- .nv.info._Z28matrix_multiplication_kernelPKfS0_Pfiii --------------------------
	.section	.nv.info._Z28matrix_multiplication_kernelPKfS0_Pfiii,"",@"SHT_CUDA_INFO"
	.sectionflags	@""
	.align	4


	//----- nvinfo : EIATTR_CUDA_API_VERSION
	.align		4
        /*0000*/ 	.byte	0x04, 0x37
        /*0002*/ 	.short	(.L_7 - .L_6)
.L_6:
        /*0004*/ 	.word	0x00000082


	//----- nvinfo : EIATTR_KPARAM_INFO
	.align		4
.L_7:
        /*0008*/ 	.byte	0x04, 0x17
        /*000a*/ 	.short	(.L_9 - .L_8)
.L_8:
        /*000c*/ 	.word	0x00000000
        /*0010*/ 	.short	0x0005
        /*0012*/ 	.short	0x0020
        /*0014*/ 	.byte	0x00, 0xf0, 0x11, 0x00


	//----- nvinfo : EIATTR_KPARAM_INFO
	.align		4
.L_9:
        /*0018*/ 	.byte	0x04, 0x17
        /*001a*/ 	.short	(.L_11 - .L_10)
.L_10:
        /*001c*/ 	.word	0x00000000
        /*0020*/ 	.short	0x0004
        /*0022*/ 	.short	0x001c
        /*0024*/ 	.byte	0x00, 0xf0, 0x11, 0x00


	//----- nvinfo : EIATTR_KPARAM_INFO
	.align		4
.L_11:
        /*0028*/ 	.byte	0x04, 0x17
        /*002a*/ 	.short	(.L_13 - .L_12)
.L_12:
        /*002c*/ 	.word	0x00000000
        /*0030*/ 	.short	0x0003
        /*0032*/ 	.short	0x0018
        /*0034*/ 	.byte	0x00, 0xf0, 0x11, 0x00


	//----- nvinfo : EIATTR_KPARAM_INFO
	.align		4
.L_13:
        /*0038*/ 	.byte	0x04, 0x17
        /*003a*/ 	.short	(.L_15 - .L_14)
.L_14:
        /*003c*/ 	.word	0x00000000
        /*0040*/ 	.short	0x0002
        /*0042*/ 	.short	0x0010
        /*0044*/ 	.byte	0x00, 0xf5, 0x21, 0x00


	//----- nvinfo : EIATTR_KPARAM_INFO
	.align		4
.L_15:
        /*0048*/ 	.byte	0x04, 0x17
        /*004a*/ 	.short	(.L_17 - .L_16)
.L_16:
        /*004c*/ 	.word	0x00000000
        /*0050*/ 	.short	0x0001
        /*0052*/ 	.short	0x0008
        /*0054*/ 	.byte	0x00, 0xf5, 0x21, 0x00


	//----- nvinfo : EIATTR_KPARAM_INFO
	.align		4
.L_17:
        /*0058*/ 	.byte	0x04, 0x17
        /*005a*/ 	.short	(.L_19 - .L_18)
.L_18:
        /*005c*/ 	.word	0x00000000
        /*0060*/ 	.short	0x0000
        /*0062*/ 	.short	0x0000
        /*0064*/ 	.byte	0x00, 0xf5, 0x21, 0x00


	//----- nvinfo : EIATTR_SPARSE_MMA_MASK
	.align		4
.L_19:
        /*0068*/ 	.byte	0x03, 0x50
        /*006a*/ 	.short	0x0000


	//----- nvinfo : EIATTR_MAXREG_COUNT
	.align		4
        /*006c*/ 	.byte	0x03, 0x1b
        /*006e*/ 	.short	0x00ff


	//----- nvinfo : EIATTR_NUM_BARRIERS
	.align		4
        /*0070*/ 	.byte	0x02, 0x4c
        /*0072*/ 	.byte	0x01
	.zero		1


	//----- nvinfo : EIATTR_MERCURY_ISA_VERSION
	.align		4
        /*0074*/ 	.byte	0x03, 0x5f
        /*0076*/ 	.short	0x0101


	//----- nvinfo : EIATTR_VRC_CTA_INIT_COUNT
	.align		4
        /*0078*/ 	.byte	0x02, 0x4a
	.zero		1
	.zero		1


	//----- nvinfo : EIATTR_EXIT_INSTR_OFFSETS
	.align		4
        /*007c*/ 	.byte	0x04, 0x1c
        /*007e*/ 	.short	(.L_21 - .L_20)


	//   ....[0]....
.L_20:
        /*0080*/ 	.word	0x000005f0


	//   ....[1]....
        /*0084*/ 	.word	0x00000640


	//----- nvinfo : EIATTR_CBANK_PARAM_SIZE
	.align		4
.L_21:
        /*0088*/ 	.byte	0x03, 0x19
        /*008a*/ 	.short	0x0024


	//----- nvinfo : EIATTR_PARAM_CBANK
	.align		4
        /*008c*/ 	.byte	0x04, 0x0a
        /*008e*/ 	.short	(.L_23 - .L_22)
	.align		4
.L_22:
        /*0090*/ 	.word	index@(.nv.constant0._Z28matrix_multiplication_kernelPKfS0_Pfiii)
        /*0094*/ 	.short	0x0380
        /*0096*/ 	.short	0x0024


	//----- nvinfo : EIATTR_SW_WAR
	.align		4
.L_23:
        /*0098*/ 	.byte	0x04, 0x36
        /*009a*/ 	.short	(.L_25 - .L_24)
.L_24:
        /*009c*/ 	.word	0x00000008
.L_25:


//--------------------- .nv.callgraph             --------------------------
	.section	.nv.callgraph,"",@"SHT_CUDA_CALLGRAPH"
	.align	4
	.sectionentsize	8
	.align		4
        /*0000*/ 	.word	0x00000000
	.align		4
        /*0004*/ 	.word	0xffffffff
	.align		4
        /*0008*/ 	.word	0x00000000
	.align		4
        /*000c*/ 	.word	0xfffffffe
	.align		4
        /*0010*/ 	.word	0x00000000
	.align		4
        /*0014*/ 	.word	0xfffffffd
	.align		4
        /*0018*/ 	.word	0x00000000
	.align		4
        /*001c*/ 	.word	0xfffffffc


//--------------------- .text._Z28matrix_multiplication_kernelPKfS0_Pfiii --------------------------
	.section	.text._Z28matrix_multiplication_kernelPKfS0_Pfiii,"ax",@progbits
	.align	128
        .global         _Z28matrix_multiplication_kernelPKfS0_Pfiii
        .type           _Z28matrix_multiplication_kernelPKfS0_Pfiii,@function
        .size           _Z28matrix_multiplication_kernelPKfS0_Pfiii,(.L_x_3 - _Z28matrix_multiplication_kernelPKfS0_Pfiii)
        .other          _Z28matrix_multiplication_kernelPKfS0_Pfiii,@"STO_CUDA_ENTRY STV_DEFAULT"
_Z28matrix_multiplication_kernelPKfS0_Pfiii:
.text._Z28matrix_multiplication_kernelPKfS0_Pfiii:
[----:B------:R-:W-:Y:S01]  /*0000*/  LDC R1, c[0x0][0x37c] ;  /* 0x0000df00ff017b82 */ /* 0x000fe20000000800 */
[----:B------:R-:W0:Y:S01]  /*0010*/  S2R R21, SR_TID.X ;  /* 0x0000000000157919 */ /* 0x000e220000002100 */
[----:B------:R-:W1:Y:S06]  /*0020*/  LDCU UR10, c[0x0][0x39c] ;  /* 0x00007380ff0a77ac */ /* 0x000e6c0008000800 */
[----:B------:R-:W0:Y:S01]  /*0030*/  LDC R13, c[0x0][0x360] ;  /* 0x0000d800ff0d7b82 */ /* 0x000e220000000800 */
[----:B------:R-:W-:Y:S01]  /*0040*/  HFMA2 R23, -RZ, RZ, 0, 0 ;  /* 0x00000000ff177431 */ /* 0x000fe200000001ff */
[----:B------:R-:W2:Y:S01]  /*0050*/  S2R R0, SR_TID.Y ;  /* 0x0000000000007919 */ /* 0x000ea20000002200 */
[----:B------:R-:W3:Y:S01]  /*0060*/  LDCU UR14, c[0x0][0x3a0] ;  /* 0x00007400ff0e77ac */ /* 0x000ee20008000800 */
[----:B------:R-:W4:Y:S04]  /*0070*/  LDCU.64 UR8, c[0x0][0x358] ;  /* 0x00006b00ff0877ac */ /* 0x000f280008000a00 */
[----:B------:R-:W0:Y:S08]  /*0080*/  S2UR UR4, SR_CTAID.X ;  /* 0x00000000000479c3 */ /* 0x000e300000002500 */
[----:B------:R-:W2:Y:S01]  /*0090*/  S2UR UR5, SR_CTAID.Y ;  /* 0x00000000000579c3 */ /* 0x000ea20000002600 */
[----:B-1----:R-:W-:-:S07]  /*00a0*/  UISETP.GE.AND UP0, UPT, UR10, 0x1, UPT ;  /* 0x000000010a00788c */ /* 0x002fce000bf06270 */
[----:B------:R-:W2:Y:S01]  /*00b0*/  LDC R12, c[0x0][0x364] ;  /* 0x0000d900ff0c7b82 */ /* 0x000ea20000000800 */
[----:B0-----:R-:W-:Y:S02]  /*00c0*/  IMAD R13, R13, UR4, R21 ;  /* 0x000000040d0d7c24 */ /* 0x001fe4000f8e0215 */
[----:B--2---:R-:W-:Y:S01]  /*00d0*/  IMAD R12, R12, UR5, R0 ;  /* 0x000000050c0c7c24 */ /* 0x004fe2000f8e0200 */
[----:B---34-:R-:W-:Y:S06]  /*00e0*/  BRA.U !UP0, `(.L_x_0) ;  /* 0x0000000508347547 */ /* 0x018fec000b800000 */
[----:B------:R-:W0:Y:S01]  /*00f0*/  S2UR UR7, SR_CgaCtaId ;  /* 0x00000000000779c3 */ /* 0x000e220000008800 */
[----:B------:R-:W1:Y:S01]  /*0100*/  LDCU UR11, c[0x0][0x3a0] ;  /* 0x00007400ff0b77ac */ /* 0x000e620008000800 */
[----:B------:R-:W-:Y:S01]  /*0110*/  MOV R23, RZ ;  /* 0x000000ff00177202 */ /* 0x000fe20000000f00 */
[----:B------:R-:W-:Y:S01]  /*0120*/  IMAD R15, R12, UR10, R21 ;  /* 0x0000000a0c0f7c24 */ /* 0x000fe2000f8e0215 */
[----:B------:R-:W-:Y:S01]  /*0130*/  UMOV UR5, 0x400 ;  /* 0x0000040000057882 */ /* 0x000fe20000000000 */
[----:B------:R-:W-:-:S03]  /*0140*/  UIADD3 UR4, UPT, UPT, UR10, 0xf, URZ ;  /* 0x0000000f0a047890 */ /* 0x000fc6000fffe0ff */
[----:B------:R-:W2:Y:S01]  /*0150*/  LDC R14, c[0x0][0x3a0] ;  /* 0x0000e800ff0e7b82 */ /* 0x000ea20000000800 */
[----:B------:R-:W-:Y:S02]  /*0160*/  UIADD3 UR6, UPT, UPT, UR5, 0x400, URZ ;  /* 0x0000040005067890 */ /* 0x000fe4000fffe0ff */
[----:B------:R-:W-:Y:S01]  /*0170*/  USHF.R.U32.HI UR4, URZ, 0x4, UR4 ;  /* 0x00000004ff047899 */ /* 0x000fe20008011604 */
[----:B------:R-:W3:Y:S04]  /*0180*/  LDCU.64 UR12, c[0x0][0x398] ;  /* 0x00007300ff0c77ac */ /* 0x000ee80008000a00 */
[----:B------:R-:W4:Y:S01]  /*0190*/  LDC.64 R2, c[0x0][0x380] ;  /* 0x0000e000ff027b82 */ /* 0x000f220000000a00 */
[----:B------:R-:W-:Y:S01]  /*01a0*/  UIADD3 UR4, UPT, UPT, -UR4, URZ, URZ ;  /* 0x000000ff04047290 */ /* 0x000fe2000fffe1ff */
[----:B-1----:R-:W-:Y:S01]  /*01b0*/  IMAD R17, R0, UR11, R13 ;  /* 0x0000000b00117c24 */ /* 0x002fe2000f8e020d */
[----:B0-----:R-:W-:-:S02]  /*01c0*/  ULEA UR5, UR7, UR5, 0x18 ;  /* 0x0000000507057291 */ /* 0x001fc4000f8ec0ff */
[----:B------:R-:W-:-:S04]  /*01d0*/  ULEA UR6, UR7, UR6, 0x18 ;  /* 0x0000000607067291 */ /* 0x000fc8000f8ec0ff */
[C---:B------:R-:W-:Y:S02]  /*01e0*/  LEA R16, R0.reuse, UR5, 0x6 ;  /* 0x0000000500107c11 */ /* 0x040fe4000f8e30ff */
[C---:B------:R-:W-:Y:S02]  /*01f0*/  LEA R19, R21.reuse, UR6, 0x2 ;  /* 0x0000000615137c11 */ /* 0x040fe4000f8e10ff */
[----:B------:R-:W-:Y:S02]  /*0200*/  LEA R20, R21, R16, 0x2 ;  /* 0x0000001015147211 */ /* 0x000fe400078e10ff */
[----:B---3--:R-:W-:-:S07]  /*0210*/  LEA R18, R0, R19, 0x6 ;  /* 0x0000001300127211 */ /* 0x008fce00078e30ff */
.L_x_1:
[----:B------:R-:W-:Y:S01]  /*0220*/  ISETP.GE.AND P0, PT, R0, UR13, PT ;  /* 0x0000000d00007c0c */ /* 0x000fe2000bf06270 */
[----:B------:R-:W-:Y:S01]  /*0230*/  HFMA2 R29, -RZ, RZ, 0, 0 ;  /* 0x00000000ff1d7431 */ /* 0x000fe200000001ff */
[----:B------:R-:W-:Y:S01]  /*0240*/  ISETP.GE.AND P1, PT, R21, UR13, PT ;  /* 0x0000000d15007c0c */ /* 0x000fe2000bf26270 */
[----:B----4-:R-:W-:Y:S01]  /*0250*/  IMAD.WIDE R4, R15, 0x4, R2 ;  /* 0x000000040f047825 */ /* 0x010fe200078e0202 */
[----:B--2---:R-:W-:Y:S02]  /*0260*/  ISETP.GE.OR P0, PT, R13, R14, P0 ;  /* 0x0000000e0d00720c */ /* 0x004fe40000706670 */
[----:B------:R-:W-:Y:S02]  /*0270*/  ISETP.GE.OR P1, PT, R12, UR12, P1 ;  /* 0x0000000c0c007c0c */ /* 0x000fe40008f26670 */
[----:B------:R-:W-:-:S09]  /*0280*/  MOV R27, RZ ;  /* 0x000000ff001b7202 */ /* 0x000fd20000000f00 */
[----:B------:R-:W0:Y:S02]  /*0290*/  @!P0 LDC.64 R6, c[0x0][0x388] ;  /* 0x0000e200ff068b82 */ /* 0x000e240000000a00 */
[----:B------:R-:W2:Y:S01]  /*02a0*/  @!P1 LDG.E R27, desc[UR8][R4.64] ;  /* 0x00000008041b9981 */ /* 0x000ea2000c1e1900 */
[----:B0-----:R-:W-:-:S05]  /*02b0*/  @!P0 IMAD.WIDE R6, R17, 0x4, R6 ;  /* 0x0000000411068825 */ /* 0x001fca00078e0206 */
[----:B------:R-:W3:Y:S01]  /*02c0*/  @!P0 LDG.E R29, desc[UR8][R6.64] ;  /* 0x00000008061d8981 */ /* 0x000ee2000c1e1900 */
[----:B------:R-:W-:-:S04]  /*02d0*/  UIADD3 UR4, UPT, UPT, UR4, 0x1, URZ ;  /* 0x0000000104047890 */ /* 0x000fc8000fffe0ff */
[----:B------:R-:W-:Y:S01]  /*02e0*/  UISETP.NE.AND UP0, UPT, UR4, URZ, UPT ;  /* 0x000000ff0400728c */ /* 0x000fe2000bf05270 */
[----:B------:R-:W-:Y:S02]  /*02f0*/  IADD3 R0, PT, PT, R0, 0x10, RZ ;  /* 0x0000001000007810 */ /* 0x000fe40007ffe0ff */
[----:B------:R-:W-:Y:S02]  /*0300*/  IADD3 R15, PT, PT, R15, 0x10, RZ ;  /* 0x000000100f0f7810 */ /* 0x000fe40007ffe0ff */
[----:B------:R-:W-:Y:S02]  /*0310*/  IADD3 R21, PT, PT, R21, 0x10, RZ ;  /* 0x0000001015157810 */ /* 0x000fe40007ffe0ff */
[----:B------:R-:W-:Y:S01]  /*0320*/  LEA R17, R14, R17, 0x4 ;  /* 0x000000110e117211 */ /* 0x000fe200078e20ff */
[----:B--2---:R-:W-:Y:S04]  /*0330*/  STS [R20], R27 ;  /* 0x0000001b14007388 */ /* 0x004fe80000000800 */
[----:B---3--:R-:W-:Y:S01]  /*0340*/  STS [R18], R29 ;  /* 0x0000001d12007388 */ /* 0x008fe20000000800 */
[----:B------:R-:W-:Y:S06]  /*0350*/  BAR.SYNC.DEFER_BLOCKING 0x0 ;  /* 0x0000000000007b1d */ /* 0x000fec0000010000 */
[----:B------:R-:W-:Y:S04]  /*0360*/  LDS R22, [R19] ;  /* 0x0000000013167984 */ /* 0x000fe80000000800 */
[----:B------:R-:W0:Y:S04]  /*0370*/  LDS.128 R8, [R16] ;  /* 0x0000000010087984 */ /* 0x000e280000000c00 */
[----:B------:R-:W1:Y:S04]  /*0380*/  LDS R26, [R19+0x40] ;  /* 0x00004000131a7984 */ /* 0x000e680000000800 */
[----:B------:R-:W2:Y:S04]  /*0390*/  LDS R25, [R19+0x80] ;  /* 0x0000800013197984 */ /* 0x000ea80000000800 */
[----:B------:R-:W3:Y:S04]  /*03a0*/  LDS R24, [R19+0xc0] ;  /* 0x0000c00013187984 */ /* 0x000ee80000000800 */
[----:B------:R-:W-:Y:S04]  /*03b0*/  LDS.128 R4, [R16+0x10] ;  /* 0x0000100010047984 */ /* 0x000fe80000000c00 */
[----:B------:R-:W-:Y:S01]  /*03c0*/  LDS R27, [R19+0x200] ;  /* 0x00020000131b7984 */ /* 0x000fe20000000800 */
[----:B0-----:R-:W-:-:S03]  /*03d0*/  FFMA R8, R8, R22, R23 ;  /* 0x0000001608087223 */ /* 0x001fc60000000017 */
[----:B------:R-:W0:Y:S01]  /*03e0*/  LDS R23, [R19+0x100] ;  /* 0x0001000013177984 */ /* 0x000e220000000800 */
[----:B-1----:R-:W-:-:S03]  /*03f0*/  FFMA R8, R26, R9, R8 ;  /* 0x000000091a087223 */ /* 0x002fc60000000008 */
[----:B------:R-:W1:Y:S01]  /*0400*/  LDS R22, [R19+0x140] ;  /* 0x0001400013167984 */ /* 0x000e620000000800 */
[----:B--2---:R-:W-:-:S03]  /*0410*/  FFMA R9, R25, R10, R8 ;  /* 0x0000000a19097223 */ /* 0x004fc60000000008 */
[----:B------:R-:W2:Y:S01]  /*0420*/  LDS R25, [R19+0x180] ;  /* 0x0001800013197984 */ /* 0x000ea20000000800 */
[----:B---3--:R-:W-:-:S03]  /*0430*/  FFMA R9, R24, R11, R9 ;  /* 0x0000000b18097223 */ /* 0x008fc60000000009 */
[----:B------:R-:W3:Y:S04]  /*0440*/  LDS R26, [R19+0x1c0] ;  /* 0x0001c000131a7984 */ /* 0x000ee80000000800 */
[----:B------:R-:W-:Y:S01]  /*0450*/  LDS R24, [R19+0x240] ;  /* 0x0002400013187984 */ /* 0x000fe20000000800 */
[----:B0-----:R-:W-:-:S03]  /*0460*/  FFMA R23, R4, R23, R9 ;  /* 0x0000001704177223 */ /* 0x001fc60000000009 */
[----:B------:R-:W0:Y:S01]  /*0470*/  LDS.128 R8, [R16+0x20] ;  /* 0x0000200010087984 */ /* 0x000e220000000c00 */
[----:B-1----:R-:W-:-:S03]  /*0480*/  FFMA R22, R22, R5, R23 ;  /* 0x0000000516167223 */ /* 0x002fc60000000017 */
[----:B------:R-:W1:Y:S01]  /*0490*/  LDS R23, [R19+0x280] ;  /* 0x0002800013177984 */ /* 0x000e620000000800 */
[----:B--2---:R-:W-:-:S03]  /*04a0*/  FFMA R25, R25, R6, R22 ;  /* 0x0000000619197223 */ /* 0x004fc60000000016 */
[----:B------:R-:W2:Y:S01]  /*04b0*/  LDS R22, [R19+0x2c0] ;  /* 0x0002c00013167984 */ /* 0x000ea20000000800 */
[----:B---3--:R-:W-:-:S03]  /*04c0*/  FFMA R7, R26, R7, R25 ;  /* 0x000000071a077223 */ /* 0x008fc60000000019 */
[----:B------:R-:W-:Y:S01]  /*04d0*/  LDS R25, [R19+0x300] ;  /* 0x0003000013197984 */ /* 0x000fe20000000800 */
[----:B0-----:R-:W-:-:S03]  /*04e0*/  FFMA R27, R8, R27, R7 ;  /* 0x0000001b081b7223 */ /* 0x001fc60000000007 */
[----:B------:R-:W0:Y:S01]  /*04f0*/  LDS.128 R4, [R16+0x30] ;  /* 0x0000300010047984 */ /* 0x000e220000000c00 */
[----:B------:R-:W-:-:S03]  /*0500*/  FFMA R24, R24, R9, R27 ;  /* 0x0000000918187223 */ /* 0x000fc6000000001b */
[----:B------:R-:W3:Y:S04]  /*0510*/  LDS R27, [R19+0x340] ;  /* 0x00034000131b7984 */ /* 0x000ee80000000800 */
[----:B------:R-:W4:Y:S04]  /*0520*/  LDS R9, [R19+0x380] ;  /* 0x0003800013097984 */ /* 0x000f280000000800 */
[----:B------:R-:W5:Y:S01]  /*0530*/  LDS R8, [R19+0x3c0] ;  /* 0x0003c00013087984 */ /* 0x000f620000000800 */
[----:B-1----:R-:W-:-:S04]  /*0540*/  FFMA R23, R23, R10, R24 ;  /* 0x0000000a17177223 */ /* 0x002fc80000000018 */
[----:B--2---:R-:W-:-:S04]  /*0550*/  FFMA R11, R22, R11, R23 ;  /* 0x0000000b160b7223 */ /* 0x004fc80000000017 */
[----:B0-----:R-:W-:-:S04]  /*0560*/  FFMA R4, R4, R25, R11 ;  /* 0x0000001904047223 */ /* 0x001fc8000000000b */
[----:B---3--:R-:W-:-:S04]  /*0570*/  FFMA R4, R27, R5, R4 ;  /* 0x000000051b047223 */ /* 0x008fc80000000004 */
[----:B----4-:R-:W-:-:S04]  /*0580*/  FFMA R9, R9, R6, R4 ;  /* 0x0000000609097223 */ /* 0x010fc80000000004 */
[----:B-----5:R-:W-:Y:S01]  /*0590*/  FFMA R23, R8, R7, R9 ;  /* 0x0000000708177223 */ /* 0x020fe20000000009 */
[----:B------:R-:W-:Y:S06]  /*05a0*/  BAR.SYNC.DEFER_BLOCKING 0x0 ;  /* 0x0000000000007b1d */ /* 0x000fec0000010000 */
[----:B------:R-:W-:Y:S05]  /*05b0*/  BRA.U UP0, `(.L_x_1) ;  /* 0xfffffffd00187547 */ /* 0x000fea000b83ffff */
.L_x_0:
[----:B------:R-:W0:Y:S01]  /*05c0*/  LDCU UR4, c[0x0][0x398] ;  /* 0x00007300ff0477ac */ /* 0x000e220008000800 */
[----:B------:R-:W-:-:S04]  /*05d0*/  ISETP.GE.AND P0, PT, R13, UR14, PT ;  /* 0x0000000e0d007c0c */ /* 0x000fc8000bf06270 */
[----:B0-----:R-:W-:-:S13]  /*05e0*/  ISETP.GE.OR P0, PT, R12, UR4, P0 ;  /* 0x000000040c007c0c */ /* 0x001fda0008706670 */
[----:B------:R-:W-:Y:S05]  /*05f0*/  @P0 EXIT ;  /* 0x000000000000094d */ /* 0x000fea0003800000 */
[----:B------:R-:W0:Y:S01]  /*0600*/  LDC.64 R2, c[0x0][0x390] ;  /* 0x0000e400ff027b82 */ /* 0x000e220000000a00 */
[----:B------:R-:W-:-:S04]  /*0610*/  IMAD R13, R12, UR14, R13 ;  /* 0x0000000e0c0d7c24 */ /* 0x000fc8000f8e020d */
[----:B0-----:R-:W-:-:S05]  /*0620*/  IMAD.WIDE R2, R13, 0x4, R2 ;  /* 0x000000040d027825 */ /* 0x001fca00078e0202 */
[----:B------:R-:W-:Y:S01]  /*0630*/  STG.E desc[UR8][R2.64], R23 ;  /* 0x0000001702007986 */ /* 0x000fe2000c101908 */
[----:B------:R-:W-:Y:S05]  /*0640*/  EXIT ;  /* 0x000000000000794d */ /* 0x000fea0003800000 */
.L_x_2:
[----:B------:R-:W-:-:S00]  /*0650*/  BRA `(.L_x_2) ;  /* 0xfffffffc00fc7947 */ /* 0x000fc0000383ffff */
[----:B------:R-:W-:-:S00]  /*0660*/  NOP ;  /* 0x0000000000007918 */ /* 0x000fc00000000000 */
        /* <DEDUP_REMOVED lines=9> */
.L_x_3:


//--------------------- .nv.shared._Z28matrix_multiplication_kernelPKfS0_Pfiii --------------------------
	.section	.nv.shared._Z28matrix_multiplication_kernelPKfS0_Pfiii,"aw",@nobits
	.sectionflags	@""
	.align	4
.nv.shared._Z28matrix_multiplication_kernelPKfS0_Pfiii:
	.zero		3072


//--------------------- .nv.shared.reserved.0     --------------------------
	.section	.nv.shared.reserved.0,"aw",@nobits
	.weak		__nv_reservedSMEM_offset_0_alias
	.size		__nv_reservedSMEM_offset_0_alias, 0, 64
	.other		__nv_reservedSMEM_offset_0_alias,@"STO_CUDA_RESERVED_SHARED STV_DEFAULT"
__nv_reservedSMEM_offset_0_alias:
	.zero		0
	.zero		64


//--------------------- .nv.constant0._Z28matrix_multiplication_kernelPKfS0_Pfiii --------------------------
	.section	.nv.constant0._Z28matrix_multiplication_kernelPKfS0_Pfiii,"a",@progbits
	.sectionflags	@""
	.align	4
.nv.constant0._Z28matrix_multiplication_kernelPKfS0_Pfiii:
	.zero		932


//--------------------- SYMBOLS --------------------------

	.type		.nv.reservedSmem.offset0,@object
	.size		.nv.reservedSmem.offset0,0x4
	.type		.nv.reservedSmem.cap,@object
	.size		.nv.reservedSmem.cap,0x4
